//
// Generated by NVIDIA NVVM Compiler
//
// Compiler Build ID: CL-36424714
// Cuda compilation tools, release 13.0, V13.0.88
// Based on NVVM 20.0.0
//

.version 9.0
.target sm_100
.address_size 64

	// .globl	druggability_score_kernel

.visible .entry druggability_score_kernel(
	.param .u64 .ptr .align 1 druggability_score_kernel_param_0,
	.param .u64 .ptr .align 1 druggability_score_kernel_param_1,
	.param .u64 .ptr .align 1 druggability_score_kernel_param_2,
	.param .u64 .ptr .align 1 druggability_score_kernel_param_3,
	.param .u64 .ptr .align 1 druggability_score_kernel_param_4,
	.param .u64 .ptr .align 1 druggability_score_kernel_param_5,
	.param .u64 .ptr .align 1 druggability_score_kernel_param_6,
	.param .u64 .ptr .align 1 druggability_score_kernel_param_7,
	.param .u64 .ptr .align 1 druggability_score_kernel_param_8,
	.param .u32 druggability_score_kernel_param_9,
	.param .u64 .ptr .align 1 druggability_score_kernel_param_10
)
{
	.reg .pred 	%p<2>;
	.reg .b32 	%r<6>;
	.reg .b32 	%f<25>;
	.reg .b64 	%rd<32>;

	ld.param.u64 	%rd2, [druggability_score_kernel_param_1];
	ld.param.u64 	%rd3, [druggability_score_kernel_param_2];
	ld.param.u64 	%rd4, [druggability_score_kernel_param_3];
	ld.param.u64 	%rd5, [druggability_score_kernel_param_4];
	ld.param.u64 	%rd6, [druggability_score_kernel_param_5];
	ld.param.u64 	%rd7, [druggability_score_kernel_param_6];
	ld.param.u64 	%rd8, [druggability_score_kernel_param_7];
	ld.param.u64 	%rd9, [druggability_score_kernel_param_8];
	ld.param.u32 	%r2, [druggability_score_kernel_param_9];
	ld.param.u64 	%rd10, [druggability_score_kernel_param_10];
	mov.u32 	%r3, %ctaid.x;
	mov.u32 	%r4, %ntid.x;
	mov.u32 	%r5, %tid.x;
	mad.lo.s32 	%r1, %r3, %r4, %r5;
	setp.ge.s32 	%p1, %r1, %r2;
	@%p1 bra 	$L__BB0_2;
	ld.param.u64 	%rd31, [druggability_score_kernel_param_0];
	cvta.to.global.u64 	%rd11, %rd9;
	cvta.to.global.u64 	%rd12, %rd31;
	cvta.to.global.u64 	%rd13, %rd2;
	cvta.to.global.u64 	%rd14, %rd3;
	cvta.to.global.u64 	%rd15, %rd4;
	cvta.to.global.u64 	%rd16, %rd5;
	cvta.to.global.u64 	%rd17, %rd6;
	cvta.to.global.u64 	%rd18, %rd7;
	cvta.to.global.u64 	%rd19, %rd8;
	cvta.to.global.u64 	%rd20, %rd10;
	ld.global.f32 	%f1, [%rd11];
	ld.global.f32 	%f2, [%rd11+4];
	ld.global.f32 	%f3, [%rd11+8];
	ld.global.f32 	%f4, [%rd11+12];
	ld.global.f32 	%f5, [%rd11+16];
	ld.global.f32 	%f6, [%rd11+20];
	ld.global.f32 	%f7, [%rd11+24];
	ld.global.f32 	%f8, [%rd11+28];
	mul.wide.s32 	%rd21, %r1, 4;
	add.s64 	%rd22, %rd12, %rd21;
	ld.global.f32 	%f9, [%rd22];
	add.s64 	%rd23, %rd13, %rd21;
	ld.global.f32 	%f10, [%rd23];
	mul.f32 	%f11, %f2, %f10;
	fma.rn.f32 	%f12, %f1, %f9, %f11;
	add.s64 	%rd24, %rd14, %rd21;
	ld.global.f32 	%f13, [%rd24];
	fma.rn.f32 	%f14, %f3, %f13, %f12;
	add.s64 	%rd25, %rd15, %rd21;
	ld.global.f32 	%f15, [%rd25];
	fma.rn.f32 	%f16, %f4, %f15, %f14;
	add.s64 	%rd26, %rd16, %rd21;
	ld.global.f32 	%f17, [%rd26];
	fma.rn.f32 	%f18, %f5, %f17, %f16;
	add.s64 	%rd27, %rd17, %rd21;
	ld.global.f32 	%f19, [%rd27];
	fma.rn.f32 	%f20, %f6, %f19, %f18;
	add.s64 	%rd28, %rd18, %rd21;
	ld.global.f32 	%f21, [%rd28];
	fma.rn.f32 	%f22, %f7, %f21, %f20;
	add.s64 	%rd29, %rd19, %rd21;
	ld.global.f32 	%f23, [%rd29];
	fma.rn.f32 	%f24, %f8, %f23, %f22;
	add.s64 	%rd30, %rd20, %rd21;
	st.global.f32 	[%rd30], %f24;
$L__BB0_2:
	ret;

}


// ===== COMPILED SASS (sm_100) =====

	.target	sm_100

	.elftype	@"ET_EXEC"


//--------------------- .note.nv.tkinfo           --------------------------
	.section	.note.nv.tkinfo,"",@"SHT_NOTE"
	.sectionflags	@"SHF_NOTE_NV_TKINFO"
	.tkinfo
        /*0018*/ 	.word	0x00000002
        /*0030*/ 	.string	""
        /*0030*/ 	.string	"ptxas"
        /*0030*/ 	.string	"Cuda compilation tools, release 13.0, V13.0.88"
        /*0030*/ 	.string	"Build cuda_13.0.r13.0/compiler.36424714_0"
        /*0030*/ 	.string	"-arch sm_100 -m 64 "



//--------------------- .note.nv.cuinfo           --------------------------
	.section	.note.nv.cuinfo,"",@"SHT_NOTE"
	.sectionflags	@"SHF_NOTE_NV_CUINFO"
        /*0018*/ 	.short	0x0002
        /*001a*/ 	.short	0x0064
        /*001c*/ 	.short	0x0082
	.zero		2


//--------------------- .nv.info                  --------------------------
	.section	.nv.info,"",@"SHT_CUDA_INFO"
	.align	4


	//----- nvinfo : EIATTR_REGCOUNT
	.align		4
        /*0000*/ 	.byte	0x04, 0x2f
        /*0002*/ 	.short	(.L_1 - .L_0)
	.align		4
.L_0:
        /*0004*/ 	.word	index@(druggability_score_kernel)
        /*0008*/ 	.word	0x0000001e


	//----- nvinfo : EIATTR_FRAME_SIZE
	.align		4
.L_1:
        /*000c*/ 	.byte	0x04, 0x11
        /*000e*/ 	.short	(.L_3 - .L_2)
	.align		4
.L_2:
        /*0010*/ 	.word	index@(druggability_score_kernel)
        /*0014*/ 	.word	0x00000000


	//----- nvinfo : EIATTR_MIN_STACK_SIZE
	.align		4
.L_3:
        /*0018*/ 	.byte	0x04, 0x12
        /*001a*/ 	.short	(.L_5 - .L_4)
	.align		4
.L_4:
        /*001c*/ 	.word	index@(druggability_score_kernel)
        /*0020*/ 	.word	0x00000000
.L_5:


//--------------------- .nv.compat                --------------------------
	.section	.nv.compat,"",@"SHT_CUDA_COMPAT_INFO"
	.align	4
        /*0000*/ 	.byte	0x02, 0x09, 0x00, 0x00, 0x02, 0x02, 0x01, 0x00, 0x02, 0x05, 0x05, 0x00, 0x03, 0x07, 0x01, 0x01
        /*0010*/ 	.byte	0x02, 0x03, 0x00, 0x00, 0x02, 0x06, 0x01, 0x00, 0x04, 0x0b, 0x08, 0x00, 0x09, 0x00, 0x00, 0x00
        /*0020*/ 	.byte	0x00, 0x00, 0x00, 0x00


//--------------------- .nv.info.druggability_score_kernel --------------------------
	.section	.nv.info.druggability_score_kernel,"",@"SHT_CUDA_INFO"
	.sectionflags	@""
	.align	4


	//----- nvinfo : EIATTR_CUDA_API_VERSION
	.align		4
        /*0000*/ 	.byte	0x04, 0x37
        /*0002*/ 	.short	(.L_7 - .L_6)
.L_6:
        /*0004*/ 	.word	0x00000082


	//----- nvinfo : EIATTR_KPARAM_INFO
	.align		4
.L_7:
        /*0008*/ 	.byte	0x04, 0x17
        /*000a*/ 	.short	(.L_9 - .L_8)
.L_8:
        /*000c*/ 	.word	0x00000000
        /*0010*/ 	.short	0x000a
        /*0012*/ 	.short	0x0050
        /*0014*/ 	.byte	0x00, 0xf5, 0x21, 0x00


	//----- nvinfo : EIATTR_KPARAM_INFO
	.align		4
.L_9:
        /*0018*/ 	.byte	0x04, 0x17
        /*001a*/ 	.short	(.L_11 - .L_10)
.L_10:
        /*001c*/ 	.word	0x00000000
        /*0020*/ 	.short	0x0009
        /*0022*/ 	.short	0x0048
        /*0024*/ 	.byte	0x00, 0xf0, 0x11, 0x00


	//----- nvinfo : EIATTR_KPARAM_INFO
	.align		4
.L_11:
        /*0028*/ 	.byte	0x04, 0x17
        /*002a*/ 	.short	(.L_13 - .L_12)
.L_12:
        /*002c*/ 	.word	0x00000000
        /*0030*/ 	.short	0x0008
        /*0032*/ 	.short	0x0040
        /*0034*/ 	.byte	0x00, 0xf5, 0x21, 0x00


	//----- nvinfo : EIATTR_KPARAM_INFO
	.align		4
.L_13:
        /*0038*/ 	.byte	0x04, 0x17
        /*003a*/ 	.short	(.L_15 - .L_14)
.L_14:
        /*003c*/ 	.word	0x00000000
        /*0040*/ 	.short	0x0007
        /*0042*/ 	.short	0x0038
        /*0044*/ 	.byte	0x00, 0xf5, 0x21, 0x00


	//----- nvinfo : EIATTR_KPARAM_INFO
	.align		4
.L_15:
        /*0048*/ 	.byte	0x04, 0x17
        /*004a*/ 	.short	(.L_17 - .L_16)
.L_16:
        /*004c*/ 	.word	0x00000000
        /*0050*/ 	.short	0x0006
        /*0052*/ 	.short	0x0030
        /*0054*/ 	.byte	0x00, 0xf5, 0x21, 0x00


	//----- nvinfo : EIATTR_KPARAM_INFO
	.align		4
.L_17:
        /*0058*/ 	.byte	0x04, 0x17
        /*005a*/ 	.short	(.L_19 - .L_18)
.L_18:
        /*005c*/ 	.word	0x00000000
        /*0060*/ 	.short	0x0005
        /*0062*/ 	.short	0x0028
        /*0064*/ 	.byte	0x00, 0xf5, 0x21, 0x00


	//----- nvinfo : EIATTR_KPARAM_INFO
	.align		4
.L_19:
        /*0068*/ 	.byte	0x04, 0x17
        /*006a*/ 	.short	(.L_21 - .L_20)
.L_20:
        /*006c*/ 	.word	0x00000000
        /*0070*/ 	.short	0x0004
        /*0072*/ 	.short	0x0020
        /*0074*/ 	.byte	0x00, 0xf5, 0x21, 0x00


	//----- nvinfo : EIATTR_KPARAM_INFO
	.align		4
.L_21:
        /*0078*/ 	.byte	0x04, 0x17
        /*007a*/ 	.short	(.L_23 - .L_22)
.L_22:
        /*007c*/ 	.word	0x00000000
        /*0080*/ 	.short	0x0003
        /*0082*/ 	.short	0x0018
        /*0084*/ 	.byte	0x00, 0xf5, 0x21, 0x00


	//----- nvinfo : EIATTR_KPARAM_INFO
	.align		4
.L_23:
        /*0088*/ 	.byte	0x04, 0x17
        /*008a*/ 	.short	(.L_25 - .L_24)
.L_24:
        /*008c*/ 	.word	0x00000000
        /*0090*/ 	.short	0x0002
        /*0092*/ 	.short	0x0010
        /*0094*/ 	.byte	0x00, 0xf5, 0x21, 0x00


	//----- nvinfo : EIATTR_KPARAM_INFO
	.align		4
.L_25:
        /*0098*/ 	.byte	0x04, 0x17
        /*009a*/ 	.short	(.L_27 - .L_26)
.L_26:
        /*009c*/ 	.word	0x00000000
        /*00a0*/ 	.short	0x0001
        /*00a2*/ 	.short	0x0008
        /*00a4*/ 	.byte	0x00, 0xf5, 0x21, 0x00


	//----- nvinfo : EIATTR_KPARAM_INFO
	.align		4
.L_27:
        /*00a8*/ 	.byte	0x04, 0x17
        /*00aa*/ 	.short	(.L_29 - .L_28)
.L_28:
        /*00ac*/ 	.word	0x00000000
        /*00b0*/ 	.short	0x0000
        /*00b2*/ 	.short	0x0000
        /*00b4*/ 	.byte	0x00, 0xf5, 0x21, 0x00


	//----- nvinfo : EIATTR_SPARSE_MMA_MASK
	.align		4
.L_29:
        /*00b8*/ 	.byte	0x03, 0x50
        /*00ba*/ 	.short	0x0000


	//----- nvinfo : EIATTR_MAXREG_COUNT
	.align		4
        /*00bc*/ 	.byte	0x03, 0x1b
        /*00be*/ 	.short	0x00ff


	//----- nvinfo : EIATTR_MERCURY_ISA_VERSION
	.align		4
        /*00c0*/ 	.byte	0x03, 0x5f
        /*00c2*/ 	.short	0x0101


	//----- nvinfo : EIATTR_VRC_CTA_INIT_COUNT
	.align		4
        /*00c4*/ 	.byte	0x02, 0x4a
	.zero		1
	.zero		1


	//----- nvinfo : EIATTR_EXIT_INSTR_OFFSETS
	.align		4
        /*00c8*/ 	.byte	0x04, 0x1c
        /*00ca*/ 	.short	(.L_31 - .L_30)


	//   ....[0]....
.L_30:
        /*00cc*/ 	.word	0x00000070


	//   ....[1]....
        /*00d0*/ 	.word	0x00000350


	//----- nvinfo : EIATTR_CBANK_PARAM_SIZE
	.align		4
.L_31:
        /*00d4*/ 	.byte	0x03, 0x19
        /*00d6*/ 	.short	0x0058


	//----- nvinfo : EIATTR_PARAM_CBANK
	.align		4
        /*00d8*/ 	.byte	0x04, 0x0a
        /*00da*/ 	.short	(.L_33 - .L_32)
	.align		4
.L_32:
        /*00dc*/ 	.word	index@(.nv.constant0.druggability_score_kernel)
        /*00e0*/ 	.short	0x0380
        /*00e2*/ 	.short	0x0058


	//----- nvinfo : EIATTR_SW_WAR
	.align		4
.L_33:
        /*00e4*/ 	.byte	0x04, 0x36
        /*00e6*/ 	.short	(.L_35 - .L_34)
.L_34:
        /*00e8*/ 	.word	0x00000008
.L_35:


//--------------------- .nv.callgraph             --------------------------
	.section	.nv.callgraph,"",@"SHT_CUDA_CALLGRAPH"
	.align	4
	.sectionentsize	8
	.align		4
        /*0000*/ 	.word	0x00000000
	.align		4
        /*0004*/ 	.word	0xffffffff
	.align		4
        /*0008*/ 	.word	0x00000000
	.align		4
        /*000c*/ 	.word	0xfffffffe
	.align		4
        /*0010*/ 	.word	0x00000000
	.align		4
        /*0014*/ 	.word	0xfffffffd
	.align		4
        /*0018*/ 	.word	0x00000000
	.align		4
        /*001c*/ 	.word	0xfffffffc


//--------------------- .text.druggability_score_kernel --------------------------
	.section	.text.druggability_score_kernel,"ax",@progbits
	.align	128
        .global         druggability_score_kernel
        .type           druggability_score_kernel,@function
        .size           druggability_score_kernel,(.L_x_1 - druggability_score_kernel)
        .other          druggability_score_kernel,@"STO_CUDA_ENTRY STV_DEFAULT"
druggability_score_kernel:
.text.druggability_score_kernel:
[----:B------:R-:W-:Y:S01]  /*0000*/  LDC R1, c[0x0][0x37c] ;  /* 0x0000df00ff017b82 */ /* 0x000fe20000000800 */
[----:B------:R-:W0:Y:S07]  /*0010*/  S2R R0, SR_TID.X ;  /* 0x0000000000007919 */ /* 0x000e2e0000002100 */
[----:B------:R-:W0:Y:S01]  /*0020*/  S2UR UR4, SR_CTAID.X ;  /* 0x00000000000479c3 */ /* 0x000e220000002500 */
[----:B------:R-:W1:Y:S07]  /*0030*/  LDCU UR5, c[0x0][0x3c8] ;  /* 0x00007900ff0577ac */ /* 0x000e6e0008000800 */
[----:B------:R-:W0:Y:S02]  /*0040*/  LDC R13, c[0x0][0x360] ;  /* 0x0000d800ff0d7b82 */ /* 0x000e240000000800 */
[----:B0-----:R-:W-:-:S05]  /*0050*/  IMAD R13, R13, UR4, R0 ;  /* 0x000000040d0d7c24 */ /* 0x001fca000f8e0200 */
[----:B-1----:R-:W-:-:S13]  /*0060*/  ISETP.GE.AND P0, PT, R13, UR5, PT ;  /* 0x000000050d007c0c */ /* 0x002fda000bf06270 */
[----:B------:R-:W-:Y:S05]  /*0070*/  @P0 EXIT ;  /* 0x000000000000094d */ /* 0x000fea0003800000 */
[----:B------:R-:W0:Y:S01]  /*0080*/  LDC.64 R24, c[0x0][0x388] ;  /* 0x0000e200ff187b82 */ /* 0x000e220000000a00 */
[----:B------:R-:W1:Y:S07]  /*0090*/  LDCU.64 UR4, c[0x0][0x358] ;  /* 0x00006b00ff0477ac */ /* 0x000e6e0008000a00 */
[----:B------:R-:W2:Y:S08]  /*00a0*/  LDC.64 R22, c[0x0][0x380] ;  /* 0x0000e000ff167b82 */ /* 0x000eb00000000a00 */
[----:B------:R-:W3:Y:S08]  /*00b0*/  LDC.64 R2, c[0x0][0x3c0] ;  /* 0x0000f000ff027b82 */ /* 0x000ef00000000a00 */
[----:B------:R-:W4:Y:S01]  /*00c0*/  LDC.64 R26, c[0x0][0x390] ;  /* 0x0000e400ff1a7b82 */ /* 0x000f220000000a00 */
[----:B0-----:R-:W-:-:S05]  /*00d0*/  IMAD.WIDE R24, R13, 0x4, R24 ;  /* 0x000000040d187825 */ /* 0x001fca00078e0218 */
[----:B-1----:R-:W5:Y:S02]  /*00e0*/  LDG.E R0, desc[UR4][R24.64] ;  /* 0x0000000418007981 */ /* 0x002f64000c1e1900 */
[----:B------:R-:W0:Y:S08]  /*00f0*/  LDC.64 R20, c[0x0][0x398] ;  /* 0x0000e600ff147b82 */ /* 0x000e300000000a00 */
[----:B------:R-:W1:Y:S08]  /*0100*/  LDC.64 R6, c[0x0][0x3a0] ;  /* 0x0000e800ff067b82 */ /* 0x000e700000000a00 */
[----:B------:R-:W1:Y:S01]  /*0110*/  LDC.64 R10, c[0x0][0x3a8] ;  /* 0x0000ea00ff0a7b82 */ /* 0x000e620000000a00 */
[C---:B--2---:R-:W-:Y:S01]  /*0120*/  IMAD.WIDE R22, R13.reuse, 0x4, R22 ;  /* 0x000000040d167825 */ /* 0x044fe200078e0216 */
[----:B---3--:R-:W5:Y:S06]  /*0130*/  LDG.E R15, desc[UR4][R2.64+0x4] ;  /* 0x00000404020f7981 */ /* 0x008f6c000c1e1900 */
[----:B------:R-:W2:Y:S01]  /*0140*/  LDC.64 R8, c[0x0][0x3b0] ;  /* 0x0000ec00ff087b82 */ /* 0x000ea20000000a00 */
[C---:B----4-:R-:W-:Y:S01]  /*0150*/  IMAD.WIDE R26, R13.reuse, 0x4, R26 ;  /* 0x000000040d1a7825 */ /* 0x050fe200078e021a */
[----:B------:R3:W4:Y:S04]  /*0160*/  LDG.E R12, desc[UR4][R22.64] ;  /* 0x00000004160c7981 */ /* 0x000728000c1e1900 */
[----:B------:R-:W4:Y:S02]  /*0170*/  LDG.E R17, desc[UR4][R2.64] ;  /* 0x0000000402117981 */ /* 0x000f24000c1e1900 */
[----:B------:R-:W2:Y:S01]  /*0180*/  LDC.64 R4, c[0x0][0x3b8] ;  /* 0x0000ee00ff047b82 */ /* 0x000ea20000000a00 */
[C---:B0-----:R-:W-:Y:S01]  /*0190*/  IMAD.WIDE R20, R13.reuse, 0x4, R20 ;  /* 0x000000040d147825 */ /* 0x041fe200078e0214 */
[----:B------:R-:W4:Y:S04]  /*01a0*/  LDG.E R19, desc[UR4][R26.64] ;  /* 0x000000041a137981 */ /* 0x000f28000c1e1900 */
[----:B------:R-:W4:Y:S01]  /*01b0*/  LDG.E R14, desc[UR4][R2.64+0x8] ;  /* 0x00000804020e7981 */ /* 0x000f22000c1e1900 */
[C---:B-1----:R-:W-:Y:S01]  /*01c0*/  IMAD.WIDE R6, R13.reuse, 0x4, R6 ;  /* 0x000000040d067825 */ /* 0x042fe200078e0206 */
[----:B---3--:R-:W0:Y:S02]  /*01d0*/  LDC.64 R22, c[0x0][0x3d0] ;  /* 0x0000f400ff167b82 */ /* 0x008e240000000a00 */
[----:B------:R-:W3:Y:S01]  /*01e0*/  LDG.E R21, desc[UR4][R20.64] ;  /* 0x0000000414157981 */ /* 0x000ee2000c1e1900 */
[----:B------:R-:W-:-:S03]  /*01f0*/  IMAD.WIDE R10, R13, 0x4, R10 ;  /* 0x000000040d0a7825 */ /* 0x000fc600078e020a */
[----:B------:R-:W3:Y:S01]  /*0200*/  LDG.E R16, desc[UR4][R2.64+0xc] ;  /* 0x00000c0402107981 */ /* 0x000ee2000c1e1900 */
[----:B--2---:R-:W-:-:S03]  /*0210*/  IMAD.WIDE R8, R13, 0x4, R8 ;  /* 0x000000040d087825 */ /* 0x004fc600078e0208 */
[----:B------:R-:W2:Y:S04]  /*0220*/  LDG.E R7, desc[UR4][R6.64] ;  /* 0x0000000406077981 */ /* 0x000ea8000c1e1900 */
[----:B------:R-:W2:Y:S01]  /*0230*/  LDG.E R18, desc[UR4][R2.64+0x10] ;  /* 0x0000100402127981 */ /* 0x000ea2000c1e1900 */
[----:B------:R-:W-:-:S03]  /*0240*/  IMAD.WIDE R4, R13, 0x4, R4 ;  /* 0x000000040d047825 */ /* 0x000fc600078e0204 */
[----:B------:R-:W2:Y:S04]  /*0250*/  LDG.E R11, desc[UR4][R10.64] ;  /* 0x000000040a0b7981 */ /* 0x000ea8000c1e1900 */
[----:B------:R-:W2:Y:S04]  /*0260*/  LDG.E R24, desc[UR4][R2.64+0x14] ;  /* 0x0000140402187981 */ /* 0x000ea8000c1e1900 */
[----:B------:R-:W2:Y:S04]  /*0270*/  LDG.E R8, desc[UR4][R8.64] ;  /* 0x0000000408087981 */ /* 0x000ea8000c1e1900 */
[----:B------:R-:W2:Y:S04]  /*0280*/  LDG.E R25, desc[UR4][R2.64+0x18] ;  /* 0x0000180402197981 */ /* 0x000ea8000c1e1900 */
[----:B------:R-:W2:Y:S04]  /*0290*/  LDG.E R20, desc[UR4][R2.64+0x1c] ;  /* 0x00001c0402147981 */ /* 0x000ea8000c1e1900 */
[----:B------:R-:W2:Y:S01]  /*02a0*/  LDG.E R4, desc[UR4][R4.64] ;  /* 0x0000000404047981 */ /* 0x000ea2000c1e1900 */
[----:B0-----:R-:W-:-:S04]  /*02b0*/  IMAD.WIDE R22, R13, 0x4, R22 ;  /* 0x000000040d167825 */ /* 0x001fc800078e0216 */
[----:B-----5:R-:W-:-:S04]  /*02c0*/  FMUL R0, R15, R0 ;  /* 0x000000000f007220 */ /* 0x020fc80000400000 */
[----:B----4-:R-:W-:-:S04]  /*02d0*/  FFMA R17, R17, R12, R0 ;  /* 0x0000000c11117223 */ /* 0x010fc80000000000 */
[----:B------:R-:W-:-:S04]  /*02e0*/  FFMA R17, R14, R19, R17 ;  /* 0x000000130e117223 */ /* 0x000fc80000000011 */
[----:B---3--:R-:W-:-:S04]  /*02f0*/  FFMA R17, R16, R21, R17 ;  /* 0x0000001510117223 */ /* 0x008fc80000000011 */
[----:B--2---:R-:W-:-:S04]  /*0300*/  FFMA R7, R18, R7, R17 ;  /* 0x0000000712077223 */ /* 0x004fc80000000011 */
[----:B------:R-:W-:-:S04]  /*0310*/  FFMA R24, R24, R11, R7 ;  /* 0x0000000b18187223 */ /* 0x000fc80000000007 */
[----:B------:R-:W-:-:S04]  /*0320*/  FFMA R25, R25, R8, R24 ;  /* 0x0000000819197223 */ /* 0x000fc80000000018 */
[----:B------:R-:W-:-:S05]  /*0330*/  FFMA R25, R20, R4, R25 ;  /* 0x0000000414197223 */ /* 0x000fca0000000019 */
[----:B------:R-:W-:Y:S01]  /*0340*/  STG.E desc[UR4][R22.64], R25 ;  /* 0x0000001916007986 */ /* 0x000fe2000c101904 */
[----:B------:R-:W-:Y:S05]  /*0350*/  EXIT ;  /* 0x000000000000794d */ /* 0x000fea0003800000 */
.L_x_0:
[----:B------:R-:W-:-:S00]  /*0360*/  BRA `(.L_x_0) ;  /* 0xfffffffc00fc7947 */ /* 0x000fc0000383ffff */
[----:B------:R-:W-:-:S00]  /*0370*/  NOP ;  /* 0x0000000000007918 */ /* 0x000fc00000000000 */
        /* <DEDUP_REMOVED lines=8> */
.L_x_1:


//--------------------- .nv.shared.reserved.0     --------------------------
	.section	.nv.shared.reserved.0,"aw",@nobits
	.weak		__nv_reservedSMEM_offset_0_alias
	.size		__nv_reservedSMEM_offset_0_alias, 0, 64
	.other		__nv_reservedSMEM_offset_0_alias,@"STO_CUDA_RESERVED_SHARED STV_DEFAULT"
__nv_reservedSMEM_offset_0_alias:
	.zero		0
	.zero		64


//--------------------- .nv.constant0.druggability_score_kernel --------------------------
	.section	.nv.constant0.druggability_score_kernel,"a",@progbits
	.sectionflags	@""
	.align	4
.nv.constant0.druggability_score_kernel:
	.zero		984


//--------------------- SYMBOLS --------------------------

	.type		.nv.reservedSmem.offset0,@object
	.size		.nv.reservedSmem.offset0,0x4
